	.headerflags	@"EF_CUDA_TEXMODE_UNIFIED EF_CUDA_64BIT_ADDRESS EF_CUDA_ACCELERATORS EF_CUDA_SM90 EF_CUDA_VIRTUAL_SM(EF_CUDA_SM90)"
	.elftype	@"ET_EXEC"


//--------------------- .nv.info                  --------------------------
	.section	.nv.info,"",@"SHT_CUDA_INFO"
	.align	4


	//----- nvinfo : EIATTR_REGCOUNT
	.align		4
        /*0000*/ 	.byte	0x04, 0x2f
        /*0002*/ 	.short	(.L_1 - .L_0)
	.align		4
.L_0:
        /*0004*/ 	.word	index@(triton_mm)
        /*0008*/ 	.word	0x00000040


	//----- nvinfo : EIATTR_MIN_STACK_SIZE
	.align		4
.L_1:
        /*000c*/ 	.byte	0x04, 0x12
        /*000e*/ 	.short	(.L_3 - .L_2)
	.align		4
.L_2:
        /*0010*/ 	.word	index@(triton_mm)
        /*0014*/ 	.word	0x00000000


	//----- nvinfo : EIATTR_FRAME_SIZE
	.align		4
.L_3:
        /*0018*/ 	.byte	0x04, 0x11
        /*001a*/ 	.short	(.L_5 - .L_4)
	.align		4
.L_4:
        /*001c*/ 	.word	index@(triton_mm)
        /*0020*/ 	.word	0x00000000


	//----- nvinfo : EIATTR_MIN_STACK_SIZE
	.align		4
.L_5:
        /*0024*/ 	.byte	0x04, 0x12
        /*0026*/ 	.short	(.L_7 - .L_6)
	.align		4
.L_6:
        /*0028*/ 	.word	index@(triton_mm)
        /*002c*/ 	.word	0x00000000
.L_7:


//--------------------- .nv.info.triton_mm        --------------------------
	.section	.nv.info.triton_mm,"",@"SHT_CUDA_INFO"
	.sectionflags	@""
	.align	4


	//----- nvinfo : EIATTR_CUDA_API_VERSION
	.align		4
        /*0000*/ 	.byte	0x04, 0x37
        /*0002*/ 	.short	(.L_9 - .L_8)
.L_8:
        /*0004*/ 	.word	0x0000007c


	//----- nvinfo : EIATTR_KPARAM_INFO
	.align		4
.L_9:
        /*0008*/ 	.byte	0x04, 0x17
        /*000a*/ 	.short	(.L_11 - .L_10)
.L_10:
        /*000c*/ 	.word	0x00000000
        /*0010*/ 	.short	0x0003
        /*0012*/ 	.short	0x0018
        /*0014*/ 	.byte	0x00, 0xf0, 0x21, 0x00


	//----- nvinfo : EIATTR_KPARAM_INFO
	.align		4
.L_11:
        /*0018*/ 	.byte	0x04, 0x17
        /*001a*/ 	.short	(.L_13 - .L_12)
.L_12:
        /*001c*/ 	.word	0x00000000
        /*0020*/ 	.short	0x0002
        /*0022*/ 	.short	0x0010
        /*0024*/ 	.byte	0x00, 0xf0, 0x21, 0x00


	//----- nvinfo : EIATTR_KPARAM_INFO
	.align		4
.L_13:
        /*0028*/ 	.byte	0x04, 0x17
        /*002a*/ 	.short	(.L_15 - .L_14)
.L_14:
        /*002c*/ 	.word	0x00000000
        /*0030*/ 	.short	0x0001
        /*0032*/ 	.short	0x0008
        /*0034*/ 	.byte	0x00, 0xf0, 0x21, 0x00


	//----- nvinfo : EIATTR_KPARAM_INFO
	.align		4
.L_15:
        /*0038*/ 	.byte	0x04, 0x17
        /*003a*/ 	.short	(.L_17 - .L_16)
.L_16:
        /*003c*/ 	.word	0x00000000
        /*0040*/ 	.short	0x0000
        /*0042*/ 	.short	0x0000
        /*0044*/ 	.byte	0x00, 0xf0, 0x21, 0x00


	//----- nvinfo : EIATTR_SPARSE_MMA_MASK
	.align		4
.L_17:
        /*0048*/ 	.byte	0x03, 0x50
        /*004a*/ 	.short	0x0000


	//----- nvinfo : EIATTR_MAXREG_COUNT
	.align		4
        /*004c*/ 	.byte	0x03, 0x1b
        /*004e*/ 	.short	0x00ff


	//----- nvinfo : EIATTR_COOP_GROUP_MASK_REGIDS
	.align		4
        /*0050*/ 	.byte	0x04, 0x29
        /*0052*/ 	.short	(.L_19 - .L_18)


	//   ....[0]....
.L_18:
        /*0054*/ 	.word	0xffffffff


	//----- nvinfo : EIATTR_COOP_GROUP_INSTR_OFFSETS
	.align		4
.L_19:
        /*0058*/ 	.byte	0x04, 0x28
        /*005a*/ 	.short	(.L_21 - .L_20)


	//   ....[0]....
.L_20:
        /*005c*/ 	.word	0x00000c30


	//----- nvinfo : EIATTR_EXIT_INSTR_OFFSETS
	.align		4
.L_21:
        /*0060*/ 	.byte	0x04, 0x1c
        /*0062*/ 	.short	(.L_23 - .L_22)


	//   ....[0]....
.L_22:
        /*0064*/ 	.word	0x00001c90


	//   ....[1]....
        /*0068*/ 	.word	0x00001cb0


	//----- nvinfo : EIATTR_MAX_THREADS
	.align		4
.L_23:
        /*006c*/ 	.byte	0x04, 0x05
        /*006e*/ 	.short	(.L_25 - .L_24)
.L_24:
        /*0070*/ 	.word	0x00000100
        /*0074*/ 	.word	0x00000001
        /*0078*/ 	.word	0x00000001


	//----- nvinfo : EIATTR_CBANK_PARAM_SIZE
	.align		4
.L_25:
        /*007c*/ 	.byte	0x03, 0x19
        /*007e*/ 	.short	0x0020


	//----- nvinfo : EIATTR_PARAM_CBANK
	.align		4
        /*0080*/ 	.byte	0x04, 0x0a
        /*0082*/ 	.short	(.L_27 - .L_26)
	.align		4
.L_26:
        /*0084*/ 	.word	index@(.nv.constant0.triton_mm)
        /*0088*/ 	.short	0x0210
        /*008a*/ 	.short	0x0020


	//----- nvinfo : EIATTR_SW_WAR
	.align		4
.L_27:
        /*008c*/ 	.byte	0x04, 0x36
        /*008e*/ 	.short	(.L_29 - .L_28)
.L_28:
        /*0090*/ 	.word	0x00000008
.L_29:


//--------------------- .nv.callgraph             --------------------------
	.section	.nv.callgraph,"",@"SHT_CUDA_CALLGRAPH"
	.align	4
	.sectionentsize	8
	.align		4
        /*0000*/ 	.word	0x00000000
	.align		4
        /*0004*/ 	.word	0xffffffff
	.align		4
        /*0008*/ 	.word	0x00000000
	.align		4
        /*000c*/ 	.word	0xfffffffe
	.align		4
        /*0010*/ 	.word	0x00000000
	.align		4
        /*0014*/ 	.word	0xfffffffd
	.align		4
        /*0018*/ 	.word	0x00000000
	.align		4
        /*001c*/ 	.word	0xfffffffc


//--------------------- .text.triton_mm           --------------------------
	.section	.text.triton_mm,"ax",@progbits
	.sectionflags	@"SHF_BARRIERS=1"
	.align	128
        .global         triton_mm
        .type           triton_mm,@function
        .size           triton_mm,(.L_x_2 - triton_mm)
        .other          triton_mm,@"STO_CUDA_ENTRY STV_DEFAULT"
triton_mm:
.text.triton_mm:
[----:B------:R-:W1:Y:S01]  /*0000*/  LDC R1, c[0x0][0x28] ;  /* 0x00000a00ff017b82 */ /* 0x000e620000000800 */
[----:B------:R-:W2:Y:S01]  /*0010*/  S2R R9, SR_CTAID.X ;  /* 0x0000000000097919 */ /* 0x000ea20000002500 */
[----:B------:R-:W-:-:S06]  /*0020*/  IMAD.MOV.U32 R3, RZ, RZ, 0x20 ;  /* 0x00000020ff037424 */ /* 0x000fcc00078e00ff */
[----:B------:R-:W3:Y:S01]  /*0030*/  S2UR UR14, SR_CgaCtaId ;  /* 0x00000000000e79c3 */ /* 0x000ee20000008800 */
[----:B------:R-:W-:Y:S01]  /*0040*/  UMOV UR4, 0x400 ;  /* 0x0000040000047882 */ /* 0x000fe20000000000 */
[----:B------:R-:W4:Y:S01]  /*0050*/  S2R R14, SR_TID.X ;  /* 0x00000000000e7919 */ /* 0x000f220000002100 */
[----:B------:R-:W-:Y:S01]  /*0060*/  ULDC.64 UR18, c[0x0][0x208] ;  /* 0x0000820000127ab9 */ /* 0x000fe20000000a00 */
[----:B------:R-:W-:Y:S01]  /*0070*/  IMAD.MOV.U32 R60, RZ, RZ, -0x40 ;  /* 0xffffffc0ff3c7424 */ /* 0x000fe200078e00ff */
[----:B------:R-:W-:Y:S02]  /*0080*/  CS2R R40, SRZ ;  /* 0x0000000000287805 */ /* 0x000fe4000001ff00 */
[----:B------:R-:W-:Y:S02]  /*0090*/  CS2R R42, SRZ ;  /* 0x00000000002a7805 */ /* 0x000fe4000001ff00 */
[----:B------:R-:W-:Y:S02]  /*00a0*/  CS2R R44, SRZ ;  /* 0x00000000002c7805 */ /* 0x000fe4000001ff00 */
[----:B------:R-:W-:-:S02]  /*00b0*/  CS2R R46, SRZ ;  /* 0x00000000002e7805 */ /* 0x000fc4000001ff00 */
[----:B------:R-:W-:Y:S02]  /*00c0*/  CS2R R48, SRZ ;  /* 0x0000000000307805 */ /* 0x000fe4000001ff00 */
[----:B------:R-:W-:Y:S02]  /*00d0*/  CS2R R50, SRZ ;  /* 0x0000000000327805 */ /* 0x000fe4000001ff00 */
[----:B------:R-:W-:Y:S02]  /*00e0*/  CS2R R52, SRZ ;  /* 0x0000000000347805 */ /* 0x000fe4000001ff00 */
[----:B------:R-:W-:Y:S01]  /*00f0*/  CS2R R54, SRZ ;  /* 0x0000000000367805 */ /* 0x000fe2000001ff00 */
[----:B------:R-:W-:Y:S01]  /*0100*/  UMOV UR15, 0x3 ;  /* 0x00000003000f7882 */ /* 0x000fe20000000000 */
[----:B------:R-:W-:Y:S01]  /*0110*/  UMOV UR6, 0xffffffff ;  /* 0xffffffff00067882 */ /* 0x000fe20000000000 */
[----:B------:R-:W-:Y:S01]  /*0120*/  UMOV UR5, URZ ;  /* 0x0000003f00057c82 */ /* 0x000fe20008000000 */
[----:B---3--:R-:W-:-:S03]  /*0130*/  UPRMT UR14, UR14, 0x654, UR4 ;  /* 0x000006540e0e7896 */ /* 0x008fc60008000004 */
[----:B------:R-:W-:Y:S01]  /*0140*/  UMOV UR4, URZ ;  /* 0x0000003f00047c82 */ /* 0x000fe20008000000 */
[----:B------:R-:W-:Y:S01]  /*0150*/  UIADD3 UR17, UR14, 0x14000, URZ ;  /* 0x000140000e117890 */ /* 0x000fe2000fffe03f */
[----:B--2---:R-:W-:Y:S02]  /*0160*/  SHF.R.S32.HI R0, RZ, 0x1f, R9 ;  /* 0x0000001fff007819 */ /* 0x004fe40000011409 */
[-C--:B------:R-:W-:Y:S02]  /*0170*/  IABS R8, R9.reuse ;  /* 0x0000000900087213 */ /* 0x080fe40000000000 */
[----:B------:R-:W-:Y:S01]  /*0180*/  LEA.HI R0, R0, R9, RZ, 0x3 ;  /* 0x0000000900007211 */ /* 0x000fe200078f18ff */
[----:B----4-:R-:W-:Y:S01]  /*0190*/  IMAD.SHL.U32 R15, R14, 0x8, RZ ;  /* 0x000000080e0f7824 */ /* 0x010fe200078e00ff */
[----:B------:R-:W-:Y:S02]  /*01a0*/  SHF.R.U32.HI R59, RZ, 0x5, R14 ;  /* 0x00000005ff3b7819 */ /* 0x000fe4000001160e */
[----:B------:R-:W-:-:S02]  /*01b0*/  LOP3.LUT R0, R0, 0xfffffff8, RZ, 0xc0, !PT ;  /* 0xfffffff800007812 */ /* 0x000fc400078ec0ff */
[----:B------:R-:W-:-:S03]  /*01c0*/  LOP3.LUT R59, R59, 0x7fffffc, RZ, 0xc0, !PT ;  /* 0x07fffffc3b3b7812 */ /* 0x000fc600078ec0ff */
[--C-:B------:R-:W-:Y:S02]  /*01d0*/  IMAD.MOV R4, RZ, RZ, -R0.reuse ;  /* 0x000000ffff047224 */ /* 0x100fe400078e0a00 */
[----:B------:R-:W-:-:S03]  /*01e0*/  IMAD.IADD R7, R9, 0x1, -R0 ;  /* 0x0000000109077824 */ /* 0x000fc600078e0a00 */
[----:B------:R-:W-:-:S04]  /*01f0*/  VIADDMNMX R4, R4, R3, 0x8, PT ;  /* 0x0000000804047446 */ /* 0x000fc80003800103 */
[-C--:B------:R-:W-:Y:S02]  /*0200*/  IABS R11, R4.reuse ;  /* 0x00000004000b7213 */ /* 0x080fe40000000000 */
[----:B------:R-:W-:Y:S02]  /*0210*/  IABS R10, R4 ;  /* 0x00000004000a7213 */ /* 0x000fe40000000000 */
[----:B------:R-:W2:Y:S08]  /*0220*/  I2F.RP R5, R11 ;  /* 0x0000000b00057306 */ /* 0x000eb00000209400 */
[----:B--2---:R-:W2:Y:S02]  /*0230*/  MUFU.RCP R5, R5 ;  /* 0x0000000500057308 */ /* 0x004ea40000001000 */
[----:B--2---:R-:W-:-:S06]  /*0240*/  VIADD R2, R5, 0xffffffe ;  /* 0x0ffffffe05027836 */ /* 0x004fcc0000000000 */
[----:B------:R2:W3:Y:S02]  /*0250*/  F2I.FTZ.U32.TRUNC.NTZ R3, R2 ;  /* 0x0000000200037305 */ /* 0x0004e4000021f000 */
[----:B--2---:R-:W-:Y:S02]  /*0260*/  IMAD.MOV.U32 R2, RZ, RZ, RZ ;  /* 0x000000ffff027224 */ /* 0x004fe400078e00ff */
[----:B---3--:R-:W-:-:S04]  /*0270*/  IMAD.MOV R6, RZ, RZ, -R3 ;  /* 0x000000ffff067224 */ /* 0x008fc800078e0a03 */
[----:B------:R-:W-:Y:S02]  /*0280*/  IMAD R13, R6, R11, RZ ;  /* 0x0000000b060d7224 */ /* 0x000fe400078e02ff */
[----:B------:R-:W-:Y:S01]  /*0290*/  IMAD.MOV.U32 R6, RZ, RZ, R8 ;  /* 0x000000ffff067224 */ /* 0x000fe200078e0008 */
[----:B------:R-:W-:Y:S01]  /*02a0*/  IABS R8, R7 ;  /* 0x0000000700087213 */ /* 0x000fe20000000000 */
[----:B------:R-:W-:Y:S01]  /*02b0*/  IMAD.HI.U32 R3, R3, R13, R2 ;  /* 0x0000000d03037227 */ /* 0x000fe200078e0002 */
[----:B------:R-:W-:-:S03]  /*02c0*/  LOP3.LUT R7, R7, R4, RZ, 0x3c, !PT ;  /* 0x0000000407077212 */ /* 0x000fc600078e3cff */
[----:B------:R-:W-:Y:S01]  /*02d0*/  IMAD.MOV R13, RZ, RZ, -R10 ;  /* 0x000000ffff0d7224 */ /* 0x000fe200078e0a0a */
[----:B------:R-:W-:Y:S01]  /*02e0*/  ISETP.GE.AND P2, PT, R7, RZ, PT ;  /* 0x000000ff0700720c */ /* 0x000fe20003f46270 */
[----:B------:R-:W-:Y:S01]  /*02f0*/  IMAD.HI.U32 R5, R3, R8, RZ ;  /* 0x0000000803057227 */ /* 0x000fe200078e00ff */
[----:B------:R-:W-:-:S03]  /*0300*/  LOP3.LUT R10, R15, 0x38, R14, 0x48, !PT ;  /* 0x000000380f0a7812 */ /* 0x000fc600078e480e */
[----:B------:R-:W-:-:S04]  /*0310*/  IMAD.HI.U32 R2, R3, R6, RZ ;  /* 0x0000000603027227 */ /* 0x000fc800078e00ff */
[-C--:B------:R-:W-:Y:S02]  /*0320*/  IMAD R3, R5, R13.reuse, R8 ;  /* 0x0000000d05037224 */ /* 0x080fe400078e0208 */
[----:B------:R-:W-:-:S03]  /*0330*/  IMAD R2, R2, R13, R6 ;  /* 0x0000000d02027224 */ /* 0x000fc600078e0206 */
[C---:B------:R-:W-:Y:S02]  /*0340*/  ISETP.GT.U32.AND P0, PT, R11.reuse, R3, PT ;  /* 0x000000030b00720c */ /* 0x040fe40003f04070 */
[----:B------:R-:W-:-:S11]  /*0350*/  ISETP.GT.U32.AND P1, PT, R11, R2, PT ;  /* 0x000000020b00720c */ /* 0x000fd60003f24070 */
[--C-:B------:R-:W-:Y:S02]  /*0360*/  @!P0 IMAD.IADD R3, R3, 0x1, -R11.reuse ;  /* 0x0000000103038824 */ /* 0x100fe400078e0a0b */
[----:B------:R-:W-:Y:S01]  /*0370*/  @!P1 IMAD.IADD R2, R2, 0x1, -R11 ;  /* 0x0000000102029824 */ /* 0x000fe200078e0a0b */
[----:B------:R-:W-:Y:S01]  /*0380*/  ISETP.GE.AND P1, PT, R9, RZ, PT ;  /* 0x000000ff0900720c */ /* 0x000fe20003f26270 */
[----:B------:R-:W-:Y:S01]  /*0390*/  @!P0 VIADD R5, R5, 0x1 ;  /* 0x0000000105058836 */ /* 0x000fe20000000000 */
[----:B------:R-:W-:Y:S02]  /*03a0*/  ISETP.GE.U32.AND P3, PT, R3, R11, PT ;  /* 0x0000000b0300720c */ /* 0x000fe40003f66070 */
[----:B------:R-:W-:Y:S02]  /*03b0*/  ISETP.GT.U32.AND P4, PT, R11, R2, PT ;  /* 0x000000020b00720c */ /* 0x000fe40003f84070 */
[----:B------:R-:W-:Y:S02]  /*03c0*/  ISETP.NE.AND P0, PT, R4, RZ, PT ;  /* 0x000000ff0400720c */ /* 0x000fe40003f05270 */
[----:B------:R-:W-:-:S07]  /*03d0*/  LOP3.LUT R3, RZ, R4, RZ, 0x33, !PT ;  /* 0x00000004ff037212 */ /* 0x000fce00078e33ff */
[----:B------:R-:W-:Y:S02]  /*03e0*/  @P3 VIADD R5, R5, 0x1 ;  /* 0x0000000105053836 */ /* 0x000fe40000000000 */
[----:B------:R-:W-:Y:S01]  /*03f0*/  @!P4 IMAD.IADD R2, R2, 0x1, -R11 ;  /* 0x000000010202c824 */ /* 0x000fe200078e0a0b */
[----:B------:R-:W-:Y:S01]  /*0400*/  SHF.R.U32.HI R11, RZ, 0x3, R14 ;  /* 0x00000003ff0b7819 */ /* 0x000fe2000001160e */
[----:B------:R-:W-:Y:S02]  /*0410*/  IMAD.MOV.U32 R4, RZ, RZ, R5 ;  /* 0x000000ffff047224 */ /* 0x000fe400078e0005 */
[----:B------:R-:W-:Y:S01]  /*0420*/  @!P1 IMAD.MOV R2, RZ, RZ, -R2 ;  /* 0x000000ffff029224 */ /* 0x000fe200078e0a02 */
[----:B------:R-:W-:Y:S01]  /*0430*/  SGXT.U32 R11, R11, 0x5 ;  /* 0x000000050b0b781a */ /* 0x000fe20000000000 */
[----:B------:R-:W-:-:S03]  /*0440*/  @!P2 IMAD.MOV R4, RZ, RZ, -R4 ;  /* 0x000000ffff04a224 */ /* 0x000fc600078e0a04 */
[C---:B------:R-:W-:Y:S02]  /*0450*/  SEL R5, R3.reuse, R2, !P0 ;  /* 0x0000000203057207 */ /* 0x040fe40004000000 */
[----:B------:R-:W-:Y:S02]  /*0460*/  SEL R4, R3, R4, !P0 ;  /* 0x0000000403047207 */ /* 0x000fe40004000000 */
[C---:B------:R-:W-:Y:S01]  /*0470*/  LOP3.LUT R3, R11.reuse, 0x20, RZ, 0xfc, !PT ;  /* 0x000000200b037812 */ /* 0x040fe200078efcff */
[----:B------:R-:W-:Y:S01]  /*0480*/  IMAD.IADD R18, R0, 0x1, R5 ;  /* 0x0000000100127824 */ /* 0x000fe200078e0205 */
[----:B------:R-:W-:Y:S01]  /*0490*/  SHF.R.S32.HI R0, RZ, 0x19, R4 ;  /* 0x00000019ff007819 */ /* 0x000fe20000011404 */
[----:B------:R-:W-:Y:S01]  /*04a0*/  IMAD.SHL.U32 R7, R4, 0x40, RZ ;  /* 0x0000004004077824 */ /* 0x000fe200078e00ff */
[----:B------:R-:W-:Y:S01]  /*04b0*/  LOP3.LUT R8, R11, 0x40, RZ, 0xfc, !PT ;  /* 0x000000400b087812 */ /* 0x000fe200078efcff */
[----:B------:R-:W-:Y:S01]  /*04c0*/  IMAD.SHL.U32 R2, R18, 0x80, RZ ;  /* 0x0000008012027824 */ /* 0x000fe200078e00ff */
[----:B------:R-:W-:Y:S01]  /*04d0*/  SGXT R0, R0, 0x1 ;  /* 0x000000010000781a */ /* 0x000fe20000000200 */
[--C-:B------:R-:W-:Y:S01]  /*04e0*/  IMAD R3, R3, 0x40, R10.reuse ;  /* 0x0000004003037824 */ /* 0x100fe200078e020a */
[----:B------:R-:W-:Y:S01]  /*04f0*/  LOP3.LUT R5, R7, R11, RZ, 0xfc, !PT ;  /* 0x0000000b07057212 */ /* 0x000fe200078efcff */
[----:B------:R-:W-:Y:S01]  /*0500*/  IMAD R8, R8, 0x40, R10 ;  /* 0x0000004008087824 */ /* 0x000fe200078e020a */
[----:B------:R-:W-:-:S02]  /*0510*/  LOP3.LUT R12, R7, 0x20, R11, 0xfe, !PT ;  /* 0x00000020070c7812 */ /* 0x000fc400078efe0b */
[C---:B------:R-:W-:Y:S02]  /*0520*/  LEA.HI R13, R0.reuse, R5, RZ, 0x6 ;  /* 0x00000005000d7211 */ /* 0x040fe400078f30ff */
[----:B------:R-:W-:Y:S02]  /*0530*/  LEA.HI R17, R0, R12, RZ, 0x6 ;  /* 0x0000000c00117211 */ /* 0x000fe400078f30ff */
[----:B------:R-:W-:Y:S02]  /*0540*/  LOP3.LUT R9, R11, 0x60, RZ, 0xfc, !PT ;  /* 0x000000600b097812 */ /* 0x000fe400078efcff */
[----:B------:R-:W-:Y:S02]  /*0550*/  LOP3.LUT R16, R13, 0x3fffc0, RZ, 0xc0, !PT ;  /* 0x003fffc00d107812 */ /* 0x000fe400078ec0ff */
[----:B------:R-:W-:Y:S01]  /*0560*/  LOP3.LUT R17, R17, 0x3fffc0, RZ, 0xc0, !PT ;  /* 0x003fffc011117812 */ /* 0x000fe200078ec0ff */
[--C-:B------:R-:W-:Y:S01]  /*0570*/  IMAD R9, R9, 0x40, R10.reuse ;  /* 0x0000004009097824 */ /* 0x100fe200078e020a */
[----:B------:R-:W-:Y:S01]  /*0580*/  LOP3.LUT R6, R2, R11, RZ, 0xfc, !PT ;  /* 0x0000000b02067212 */ /* 0x000fe200078efcff */
[----:B------:R-:W-:Y:S01]  /*0590*/  IMAD R10, R11, 0x40, R10 ;  /* 0x000000400b0a7824 */ /* 0x000fe200078e020a */
[----:B------:R-:W-:Y:S01]  /*05a0*/  LOP3.LUT R4, R2, 0x20, R11, 0xfe, !PT ;  /* 0x0000002002047812 */ /* 0x000fe200078efe0b */
[----:B------:R-:W-:Y:S01]  /*05b0*/  IMAD.IADD R22, R5, 0x1, -R16 ;  /* 0x0000000105167824 */ /* 0x000fe200078e0a10 */
[----:B------:R-:W-:Y:S01]  /*05c0*/  LOP3.LUT R0, R2, 0x40, R11, 0xfe, !PT ;  /* 0x0000004002007812 */ /* 0x000fe200078efe0b */
[----:B------:R-:W-:Y:S01]  /*05d0*/  IMAD.IADD R26, R12, 0x1, -R17 ;  /* 0x000000010c1a7824 */ /* 0x000fe200078e0a11 */
[----:B------:R-:W-:Y:S01]  /*05e0*/  LOP3.LUT R2, R2, 0x60, R11, 0xfe, !PT ;  /* 0x0000006002027812 */ /* 0x000fe200078efe0b */
[----:B------:R-:W2:Y:S01]  /*05f0*/  LDC.64 R16, c[0x0][0x218] ;  /* 0x00008600ff107b82 */ /* 0x000ea20000000a00 */
[----:B------:R-:W-:-:S02]  /*0600*/  SHF.R.S32.HI R11, RZ, 0x18, R18 ;  /* 0x00000018ff0b7819 */ /* 0x000fc40000011412 */
[----:B------:R-:W-:Y:S02]  /*0610*/  LOP3.LUT R5, R15, 0x38, RZ, 0xc0, !PT ;  /* 0x000000380f057812 */ /* 0x000fe400078ec0ff */
[----:B------:R-:W-:Y:S02]  /*0620*/  SGXT R11, R11, 0x1 ;  /* 0x000000010b0b781a */ /* 0x000fe40000000200 */
[----:B------:R-:W-:Y:S01]  /*0630*/  LEA R35, R3, UR14, 0x1 ;  /* 0x0000000e03237c11 */ /* 0x000fe2000f8e08ff */
[----:B------:R-:W3:Y:S01]  /*0640*/  LDC.64 R12, c[0x0][0x220] ;  /* 0x00008800ff0c7b82 */ /* 0x000ee20000000a00 */
[C---:B------:R-:W-:Y:S01]  /*0650*/  LEA.HI R15, R11.reuse, R6, RZ, 0xc ;  /* 0x000000060b0f7211 */ /* 0x040fe200078f60ff */
[--C-:B------:R-:W-:Y:S01]  /*0660*/  IMAD R23, R22, 0xc00, R5.reuse ;  /* 0x00000c0016177824 */ /* 0x100fe200078e0205 */
[C---:B------:R-:W-:Y:S01]  /*0670*/  LEA.HI R18, R11.reuse, R4, RZ, 0xc ;  /* 0x000000040b127211 */ /* 0x040fe200078f60ff */
[----:B------:R-:W-:Y:S01]  /*0680*/  IMAD R31, R26, 0xc00, R5 ;  /* 0x00000c001a1f7824 */ /* 0x000fe200078e0205 */
[----:B------:R-:W-:-:S02]  /*0690*/  LEA.HI R19, R11, R0, RZ, 0xc ;  /* 0x000000000b137211 */ /* 0x000fc400078f60ff */
[----:B------:R-:W-:Y:S02]  /*06a0*/  LEA.HI R20, R11, R2, RZ, 0xc ;  /* 0x000000020b147211 */ /* 0x000fe400078f60ff */
[----:B------:R-:W-:Y:S02]  /*06b0*/  LOP3.LUT R15, R15, 0x3ff000, RZ, 0xc0, !PT ;  /* 0x003ff0000f0f7812 */ /* 0x000fe400078ec0ff */
[----:B------:R-:W-:Y:S02]  /*06c0*/  LOP3.LUT R11, R18, 0x3ff000, RZ, 0xc0, !PT ;  /* 0x003ff000120b7812 */ /* 0x000fe400078ec0ff */
[----:B------:R-:W-:Y:S01]  /*06d0*/  LOP3.LUT R19, R19, 0x3ff000, RZ, 0xc0, !PT ;  /* 0x003ff00013137812 */ /* 0x000fe200078ec0ff */
[----:B------:R-:W-:Y:S01]  /*06e0*/  IMAD.IADD R18, R6, 0x1, -R15 ;  /* 0x0000000106127824 */ /* 0x000fe200078e0a0f */
[----:B------:R-:W-:Y:S01]  /*06f0*/  LOP3.LUT R21, R20, 0x3ff000, RZ, 0xc0, !PT ;  /* 0x003ff00014157812 */ /* 0x000fe200078ec0ff */
[----:B------:R-:W-:Y:S01]  /*0700*/  IMAD.IADD R20, R4, 0x1, -R11 ;  /* 0x0000000104147824 */ /* 0x000fe200078e0a0b */
[----:B------:R-:W-:Y:S01]  /*0710*/  LEA R15, R10, UR14, 0x1 ;  /* 0x0000000e0a0f7c11 */ /* 0x000fe2000f8e08ff */
[----:B------:R-:W-:Y:S01]  /*0720*/  IMAD.IADD R22, R0, 0x1, -R19 ;  /* 0x0000000100167824 */ /* 0x000fe200078e0a13 */
[----:B------:R-:W-:Y:S01]  /*0730*/  LEA R37, R8, UR14, 0x1 ;  /* 0x0000000e08257c11 */ /* 0x000fe2000f8e08ff */
[----:B------:R-:W-:Y:S01]  /*0740*/  IMAD.IADD R24, R2, 0x1, -R21 ;  /* 0x0000000102187824 */ /* 0x000fe200078e0a15 */
[----:B------:R-:W-:Y:S01]  /*0750*/  LEA R39, R9, UR14, 0x1 ;  /* 0x0000000e09277c11 */ /* 0x000fe2000f8e08ff */
[----:B------:R-:W-:-:S02]  /*0760*/  IMAD R33, R18, 0xc00, R5 ;  /* 0x00000c0012217824 */ /* 0x000fc400078e0205 */
[--C-:B------:R-:W-:Y:S02]  /*0770*/  IMAD R29, R20, 0xc00, R5.reuse ;  /* 0x00000c00141d7824 */ /* 0x100fe400078e0205 */
[--C-:B------:R-:W-:Y:S02]  /*0780*/  IMAD R25, R22, 0xc00, R5.reuse ;  /* 0x00000c0016197824 */ /* 0x100fe400078e0205 */
[----:B------:R-:W-:Y:S02]  /*0790*/  IMAD R27, R24, 0xc00, R5 ;  /* 0x00000c00181b7824 */ /* 0x000fe400078e0205 */
[----:B--2---:R-:W-:-:S04]  /*07a0*/  IMAD.WIDE R32, R33, 0x2, R16 ;  /* 0x0000000221207825 */ /* 0x004fc800078e0210 */
[--C-:B------:R-:W-:Y:S01]  /*07b0*/  IMAD.WIDE R28, R29, 0x2, R16.reuse ;  /* 0x000000021d1c7825 */ /* 0x100fe200078e0210 */
[----:B------:R-:W-:Y:S01]  /*07c0*/  @!PT LDS RZ, [RZ] ;  /* 0x00000000fffff984 */ /* 0x000fe20000000800 */
[----:B------:R-:W-:Y:S01]  /*07d0*/  @!PT LDS RZ, [RZ] ;  /* 0x00000000fffff984 */ /* 0x000fe20000000800 */
[----:B------:R-:W-:Y:S01]  /*07e0*/  @!PT LDS RZ, [RZ] ;  /* 0x00000000fffff984 */ /* 0x000fe20000000800 */
[----:B------:R-:W-:Y:S01]  /*07f0*/  LDGSTS.E.BYPASS.128 [R15], desc[UR18][R32.64] ;  /* 0x00000000200f7fae */ /* 0x000fe2000b901c52 */
[----:B------:R-:W-:Y:S02]  /*0800*/  IADD3 R11, P1, R32, 0x200, RZ ;  /* 0x00000200200b7810 */ /* 0x000fe40007f3e0ff */
[--C-:B------:R-:W-:Y:S01]  /*0810*/  IMAD.WIDE R24, R25, 0x2, R16.reuse ;  /* 0x0000000219187825 */ /* 0x100fe200078e0210 */
[----:B------:R-:W-:Y:S03]  /*0820*/  LDGSTS.E.BYPASS.128 [R35], desc[UR18][R28.64] ;  /* 0x000000001c237fae */ /* 0x000fe6000b901c52 */
[----:B------:R-:W-:Y:S01]  /*0830*/  IMAD.WIDE R26, R27, 0x2, R16 ;  /* 0x000000021b1a7825 */ /* 0x000fe200078e0210 */
[----:B------:R-:W-:Y:S03]  /*0840*/  LDGSTS.E.BYPASS.128 [R37], desc[UR18][R24.64] ;  /* 0x0000000018257fae */ /* 0x000fe6000b901c52 */
[--C-:B---3--:R-:W-:Y:S01]  /*0850*/  IMAD.WIDE R16, R23, 0x2, R12.reuse ;  /* 0x0000000217107825 */ /* 0x108fe200078e020c */
[----:B------:R-:W-:Y:S03]  /*0860*/  LDGSTS.E.BYPASS.128 [R39], desc[UR18][R26.64] ;  /* 0x000000001a277fae */ /* 0x000fe6000b901c52 */
[----:B------:R-:W-:Y:S01]  /*0870*/  IMAD.WIDE R30, R31, 0x2, R12 ;  /* 0x000000021f1e7825 */ /* 0x000fe200078e020c */
[----:B------:R-:W0:Y:S01]  /*0880*/  LDGDEPBAR ;  /* 0x00000000000079af */ /* 0x000e220000000000 */
[----:B------:R-:W-:-:S02]  /*0890*/  IADD3 R12, P0, R28, 0x200, RZ ;  /* 0x000002001c0c7810 */ /* 0x000fc40007f1e0ff */
[----:B------:R-:W-:Y:S01]  /*08a0*/  IMAD.X R13, RZ, RZ, R33, P1 ;  /* 0x000000ffff0d7224 */ /* 0x000fe200008e0621 */
[----:B------:R-:W-:Y:S01]  /*08b0*/  LDGSTS.E.BYPASS.128 [R15+0x14000], desc[UR18][R16.64] ;  /* 0x14000000100f7fae */ /* 0x000fe2000b901c52 */
[----:B------:R-:W-:Y:S01]  /*08c0*/  IADD3 R18, P1, R24, 0x200, RZ ;  /* 0x0000020018127810 */ /* 0x000fe20007f3e0ff */
[----:B------:R-:W-:Y:S01]  /*08d0*/  IMAD.X R19, RZ, RZ, R29, P0 ;  /* 0x000000ffff137224 */ /* 0x000fe200000e061d */
[----:B------:R-:W-:Y:S01]  /*08e0*/  IADD3 R20, P0, R26, 0x200, RZ ;  /* 0x000002001a147810 */ /* 0x000fe20007f1e0ff */
[----:B------:R-:W-:Y:S02]  /*08f0*/  LDGSTS.E.BYPASS.128 [R35+0x14000], desc[UR18][R30.64] ;  /* 0x140000001e237fae */ /* 0x000fe4000b901c52 */
[----:B------:R-:W-:Y:S01]  /*0900*/  IMAD.X R21, RZ, RZ, R25, P1 ;  /* 0x000000ffff157224 */ /* 0x000fe200008e0619 */
[----:B------:R-:W-:Y:S01]  /*0910*/  IADD3 R22, P1, R16, 0x200, RZ ;  /* 0x0000020010167810 */ /* 0x000fe20007f3e0ff */
[----:B------:R-:W0:Y:S01]  /*0920*/  LDGDEPBAR ;  /* 0x00000000000079af */ /* 0x000e220000000000 */
[----:B------:R-:W-:Y:S01]  /*0930*/  IMAD.X R23, RZ, RZ, R27, P0 ;  /* 0x000000ffff177224 */ /* 0x000fe200000e061b */
[----:B------:R-:W-:Y:S01]  /*0940*/  BAR.SYNC.DEFER_BLOCKING 0x0 ;  /* 0x0000000000007b1d */ /* 0x000fe20000010000 */
[----:B------:R-:W-:Y:S01]  /*0950*/  IADD3 R56, P0, R30, 0x200, RZ ;  /* 0x000002001e387810 */ /* 0x000fe20007f1e0ff */
[----:B------:R-:W-:-:S04]  /*0960*/  IMAD.X R57, RZ, RZ, R17, P1 ;  /* 0x000000ffff397224 */ /* 0x000fc800008e0611 */
[----:B------:R-:W-:Y:S01]  /*0970*/  IMAD.X R58, RZ, RZ, R31, P0 ;  /* 0x000000ffff3a7224 */ /* 0x000fe200000e061f */
[----:B------:R-:W-:Y:S01]  /*0980*/  @!PT LDS RZ, [RZ] ;  /* 0x00000000fffff984 */ /* 0x000fe20000000800 */
[----:B------:R-:W-:Y:S01]  /*0990*/  @!PT LDS RZ, [RZ] ;  /* 0x00000000fffff984 */ /* 0x000fe20000000800 */
[----:B------:R-:W-:Y:S01]  /*09a0*/  @!PT LDS RZ, [RZ] ;  /* 0x00000000fffff984 */ /* 0x000fe20000000800 */
[----:B------:R-:W-:Y:S04]  /*09b0*/  LDGSTS.E.BYPASS.128 [R15+0x4000], desc[UR18][R32.64+0x80] ;  /* 0x04000080200f7fae */ /* 0x000fe8000b901c52 */
[----:B------:R-:W-:Y:S04]  /*09c0*/  LDGSTS.E.BYPASS.128 [R35+0x4000], desc[UR18][R28.64+0x80] ;  /* 0x040000801c237fae */ /* 0x000fe8000b901c52 */
[----:B------:R-:W-:Y:S04]  /*09d0*/  LDGSTS.E.BYPASS.128 [R37+0x4000], desc[UR18][R24.64+0x80] ;  /* 0x0400008018257fae */ /* 0x000fe8000b901c52 */
[----:B------:R-:W-:Y:S04]  /*09e0*/  LDGSTS.E.BYPASS.128 [R39+0x4000], desc[UR18][R26.64+0x80] ;  /* 0x040000801a277fae */ /* 0x000fe8000b901c52 */
[----:B------:R-:W0:Y:S04]  /*09f0*/  LDGDEPBAR ;  /* 0x00000000000079af */ /* 0x000e280000000000 */
[----:B------:R-:W-:Y:S04]  /*0a00*/  LDGSTS.E.BYPASS.128 [R15+0x16000], desc[UR18][R16.64+0x80] ;  /* 0x16000080100f7fae */ /* 0x000fe8000b901c52 */
[----:B------:R-:W-:Y:S04]  /*0a10*/  LDGSTS.E.BYPASS.128 [R35+0x16000], desc[UR18][R30.64+0x80] ;  /* 0x160000801e237fae */ /* 0x000fe8000b901c52 */
[----:B------:R-:W0:Y:S01]  /*0a20*/  LDGDEPBAR ;  /* 0x00000000000079af */ /* 0x000e220000000000 */
[----:B------:R-:W-:Y:S06]  /*0a30*/  BAR.SYNC.DEFER_BLOCKING 0x0 ;  /* 0x0000000000007b1d */ /* 0x000fec0000010000 */
        /* <DEDUP_REMOVED lines=15> */
[----:B------:R2:W-:Y:S04]  /*0b30*/  LDGSTS.E.BYPASS.128 [R15+0xc000], desc[UR18][R32.64+0x180] ;  /* 0x0c000180200f7fae */ /* 0x0005e8000b901c52 */
[----:B------:R3:W-:Y:S04]  /*0b40*/  LDGSTS.E.BYPASS.128 [R35+0xc000], desc[UR18][R28.64+0x180] ;  /* 0x0c0001801c237fae */ /* 0x0007e8000b901c52 */
[----:B------:R4:W-:Y:S04]  /*0b50*/  LDGSTS.E.BYPASS.128 [R37+0xc000], desc[UR18][R24.64+0x180] ;  /* 0x0c00018018257fae */ /* 0x0009e8000b901c52 */
[----:B------:R5:W-:Y:S01]  /*0b60*/  LDGSTS.E.BYPASS.128 [R39+0xc000], desc[UR18][R26.64+0x180] ;  /* 0x0c0001801a277fae */ /* 0x000be2000b901c52 */
[----:B--2---:R-:W-:-:S03]  /*0b70*/  CS2R R32, SRZ ;  /* 0x0000000000207805 */ /* 0x004fc6000001ff00 */
[----:B------:R-:W0:Y:S01]  /*0b80*/  LDGDEPBAR ;  /* 0x00000000000079af */ /* 0x000e220000000000 */
[----:B---3--:R-:W-:-:S03]  /*0b90*/  CS2R R28, SRZ ;  /* 0x00000000001c7805 */ /* 0x008fc6000001ff00 */
[----:B------:R-:W-:Y:S01]  /*0ba0*/  LDGSTS.E.BYPASS.128 [R15+0x1a000], desc[UR18][R16.64+0x180] ;  /* 0x1a000180100f7fae */ /* 0x000fe2000b901c52 */
[----:B----4-:R-:W-:Y:S02]  /*0bb0*/  CS2R R24, SRZ ;  /* 0x0000000000187805 */ /* 0x010fe4000001ff00 */
[----:B------:R-:W-:Y:S01]  /*0bc0*/  CS2R R36, SRZ ;  /* 0x0000000000247805 */ /* 0x000fe2000001ff00 */
[----:B------:R2:W-:Y:S01]  /*0bd0*/  LDGSTS.E.BYPASS.128 [R35+0x1a000], desc[UR18][R30.64+0x180] ;  /* 0x1a0001801e237fae */ /* 0x0005e2000b901c52 */
[----:B-----5:R-:W-:Y:S02]  /*0be0*/  CS2R R26, SRZ ;  /* 0x00000000001a7805 */ /* 0x020fe4000001ff00 */
[----:B------:R-:W-:Y:S01]  /*0bf0*/  CS2R R38, SRZ ;  /* 0x0000000000267805 */ /* 0x000fe2000001ff00 */
[----:B------:R-:W0:Y:S01]  /*0c00*/  LDGDEPBAR ;  /* 0x00000000000079af */ /* 0x000e220000000000 */
[----:B-12---:R-:W-:Y:S02]  /*0c10*/  CS2R R30, SRZ ;  /* 0x00000000001e7805 */ /* 0x006fe4000001ff00 */
[----:B------:R-:W-:-:S07]  /*0c20*/  CS2R R34, SRZ ;  /* 0x0000000000227805 */ /* 0x000fce000001ff00 */
.L_x_0:
[----:B------:R-:W1:Y:S01]  /*0c30*/  SHFL.IDX PT, R14, R59, RZ, 0x1f ;  /* 0x00001fff3b0e7589 */ /* 0x000e6200000e0000 */
[----:B------:R-:W-:Y:S01]  /*0c40*/  UIADD3 UR6, UR6, 0x1, URZ ;  /* 0x0000000106067890 */ /* 0x000fe2000fffe03f */
[----:B------:R-:W-:-:S04]  /*0c50*/  DEPBAR.LE SB0, 0x6 ;  /* 0x000081800000791a */ /* 0x000fc80000000000 */
[----:B------:R-:W-:Y:S01]  /*0c60*/  UISETP.GE.AND UP0, UPT, UR6, 0x5, UPT ;  /* 0x000000050600788c */ /* 0x000fe2000bf06270 */
[----:B------:R-:W-:Y:S01]  /*0c70*/  BAR.SYNC.DEFER_BLOCKING 0x0 ;  /* 0x0000000000007b1d */ /* 0x000fe20000010000 */
[----:B------:R-:W-:Y:S01]  /*0c80*/  UIADD3 UR15, UR15, 0x1, URZ ;  /* 0x000000010f0f7890 */ /* 0x000fe2000fffe03f */
[----:B------:R-:W-:Y:S01]  /*0c90*/  VIADD R60, R60, 0x40 ;  /* 0x000000403c3c7836 */ /* 0x000fe20000000000 */
[----:B------:R-:W-:-:S03]  /*0ca0*/  USEL UR16, UR6, URZ, !UP0 ;  /* 0x0000003f06107287 */ /* 0x000fc6000c000000 */
[----:B------:R-:W-:Y:S01]  /*0cb0*/  UMOV UR11, 0x40000040 ;  /* 0x40000040000b7882 */ /* 0x000fe20000000000 */
[----:B------:R-:W-:Y:S01]  /*0cc0*/  ULEA UR6, UR16, UR14, 0xe ;  /* 0x0000000e10067291 */ /* 0x000fe2000f8e703f */
[----:B------:R-:W-:-:S03]  /*0cd0*/  ISETP.GE.U32.AND P0, PT, R60, 0xb00, PT ;  /* 0x00000b003c00780c */ /* 0x000fc60003f06070 */
[----:B------:R-:W-:Y:S02]  /*0ce0*/  USHF.R.U32.HI UR8, URZ, 0x4, UR6 ;  /* 0x000000043f087899 */ /* 0x000fe40008011606 */
[----:B------:R-:W-:Y:S02]  /*0cf0*/  ULEA UR6, UR16, UR17, 0xd ;  /* 0x0000001110067291 */ /* 0x000fe4000f8e683f */
[----:B------:R-:W-:Y:S01]  /*0d00*/  ULOP3.LUT UR8, UR8, 0x3fff, URZ, 0xc0, !UPT ;  /* 0x00003fff08087892 */ /* 0x000fe2000f8ec03f */
[----:B-1----:R-:W-:Y:S01]  /*0d10*/  R2UR UR7, R14 ;  /* 0x000000000e0772ca */ /* 0x002fe200000e0000 */
[----:B------:R-:W-:Y:S01]  /*0d20*/  USHF.R.U32.HI UR6, URZ, 0x4, UR6 ;  /* 0x000000043f067899 */ /* 0x000fe20008011606 */
[----:B------:R-:W-:-:S03]  /*0d30*/  IADD3 R14, P1, R11, UR4, RZ ;  /* 0x000000040b0e7c10 */ /* 0x000fc6000ff3e0ff */
[----:B------:R-:W-:Y:S01]  /*0d40*/  ULOP3.LUT UR6, UR6, 0x3fff, URZ, 0xc0, !UPT ;  /* 0x00003fff06067892 */ /* 0x000fe2000f8ec03f */
[----:B------:R-:W-:Y:S01]  /*0d50*/  IADD3.X R15, R13, UR5, RZ, P1, !PT ;  /* 0x000000050d0f7c10 */ /* 0x000fe20008ffe4ff */
[----:B------:R-:W-:Y:S01]  /*0d60*/  WARPGROUP.ARRIVE ;  /* 0x00000000000079c5 */ /* 0x000fe20000000000 */
[----:B------:R-:W-:Y:S01]  /*0d70*/  IADD3 R16, P1, R12, UR4, RZ ;  /* 0x000000040c107c10 */ /* 0x000fe2000ff3e0ff */
[----:B------:R-:W-:-:S03]  /*0d80*/  ULOP3.LUT UR10, UR6, 0x2000000, URZ, 0xfc, !UPT ;  /* 0x02000000060a7892 */ /* 0x000fc6000f8efc3f */
[----:B------:R-:W-:Y:S01]  /*0d90*/  IADD3.X R17, R19, UR5, RZ, P1, !PT ;  /* 0x0000000513117c10 */ /* 0x000fe20008ffe4ff */
[----:B------:R-:W-:-:S04]  /*0da0*/  USHF.L.U32 UR7, UR7, 0x7, URZ ;  /* 0x0000000707077899 */ /* 0x000fc8000800063f */
[----:B------:R-:W-:-:S04]  /*0db0*/  ULOP3.LUT UR7, UR7, 0x380, URZ, 0xc0, !UPT ;  /* 0x0000038007077892 */ /* 0x000fc8000f8ec03f */
[----:B------:R-:W-:-:S03]  /*0dc0*/  UIADD3 UR12, UP0, UR7, UR8, URZ ;  /* 0x00000008070c7290 */ /* 0x000fc6000ff1e03f */
[----:B------:R-:W-:Y:S01]  /*0dd0*/  UMOV UR7, URZ ;  /* 0x0000003f00077c82 */ /* 0x000fe20008000000 */
[----:B------:R-:W-:Y:S02]  /*0de0*/  UIADD3.X UR13, URZ, URZ, URZ, UP0, !UPT ;  /* 0x0000003f3f0d7290 */ /* 0x000fe400087fe43f */
[----:B------:R-:W-:Y:S02]  /*0df0*/  ULOP3.LUT UR8, UR12, 0x4000000, URZ, 0xfc, !UPT ;  /* 0x040000000c087892 */ /* 0x000fe4000f8efc3f */
[----:B------:R-:W-:Y:S02]  /*0e00*/  ULOP3.LUT UR9, UR13, 0x40000040, URZ, 0xfc, !UPT ;  /* 0x400000400d097892 */ /* 0x000fe4000f8efc3f */
[----:B------:R-:W-:-:S04]  /*0e10*/  UISETP.GE.AND UP0, UPT, UR15, 0x5, UPT ;  /* 0x000000050f00788c */ /* 0x000fc8000bf06270 */
[----:B------:R-:W-:-:S03]  /*0e20*/  USEL UR15, UR15, URZ, !UP0 ;  /* 0x0000003f0f0f7287 */ /* 0x000fc6000c000000 */
[----:B------:R-:W-:Y:S01]  /*0e30*/  HGMMA.64x64x16.F32.BF16 R24, gdesc[UR8], R24 ;  /* 0x00e00000081879f0 */ /* 0x000fe20008701818 */
[----:B------:R-:W-:Y:S01]  /*0e40*/  UMOV UR8, 0x4000002 ;  /* 0x0400000200087882 */ /* 0x000fe20000000000 */
[----:B------:R-:W-:Y:S01]  /*0e50*/  UMOV UR9, 0x40000040 ;  /* 0x4000004000097882 */ /* 0x000fe20000000000 */
[----:B------:R-:W-:Y:S01]  /*0e60*/  UMOV UR10, 0x2000002 ;  /* 0x02000002000a7882 */ /* 0x000fe20000000000 */
[----:B------:R-:W-:Y:S01]  /*0e70*/  UMOV UR11, 0x40000040 ;  /* 0x40000040000b7882 */ /* 0x000fe20000000000 */
[----:B------:R-:W-:Y:S02]  /*0e80*/  UIADD3.64 UR8, UR12, UR8, URZ ;  /* 0x000000080c087297 */ /* 0x000fe4000fffe03f */
[----:B------:R-:W-:-:S09]  /*0e90*/  UIADD3.64 UR10, UR6, UR10, URZ ;  /* 0x0000000a060a7297 */ /* 0x000fd2000fffe03f */
        /* <DEDUP_REMOVED lines=13> */
[----:B------:R-:W-:Y:S02]  /*0f70*/  UIADD3.64 UR10, UR6, UR10, URZ ;  /* 0x0000000a060a7297 */ /* 0x000fe4000fffe03f */
[----:B------:R-:W-:-:S06]  /*0f80*/  ULEA UR6, UR15, UR14, 0xe ;  /* 0x0000000e0f067291 */ /* 0x000fcc000f8e703f */
[----:B------:R-:W-:Y:S01]  /*0f90*/  LEA R61, R10, UR6, 0x1 ;  /* 0x000000060a3d7c11 */ /* 0x000fe2000f8e08ff */
[----:B------:R-:W-:Y:S03]  /*0fa0*/  HGMMA.64x64x16.F32.BF16 R24, gdesc[UR8], R24, gsb0 ;  /* 0x00e00000081879f0 */ /* 0x000fe60008001818 */
[----:B------:R-:W-:Y:S02]  /*0fb0*/  WARPGROUP.DEPBAR.LE gsb0, 0x1 ;  /* 0x00008000000079c5 */ /* 0x000fe40000010100 */
[----:B------:R-:W-:Y:S06]  /*0fc0*/  BAR.SYNC.DEFER_BLOCKING 0x0 ;  /* 0x0000000000007b1d */ /* 0x000fec0000010000 */
[----:B------:R-:W-:Y:S01]  /*0fd0*/  @!PT LDS RZ, [RZ] ;  /* 0x00000000fffff984 */ /* 0x000fe20000000800 */
[----:B------:R-:W-:Y:S01]  /*0fe0*/  @!PT LDS RZ, [RZ] ;  /* 0x00000000fffff984 */ /* 0x000fe20000000800 */
[----:B------:R-:W-:Y:S01]  /*0ff0*/  @!PT LDS RZ, [RZ] ;  /* 0x00000000fffff984 */ /* 0x000fe20000000800 */
[----:B------:R1:W-:Y:S02]  /*1000*/  LDGSTS.E.BYPASS.128 [R61], desc[UR18][R14.64], !P0 ;  /* 0x000000000e3d7fae */ /* 0x0003e4000c101c52 */
[----:B-1----:R-:W-:-:S05]  /*1010*/  LEA R61, R3, UR6, 0x1 ;  /* 0x00000006033d7c11 */ /* 0x002fca000f8e08ff */
[----:B------:R1:W-:Y:S02]  /*1020*/  LDGSTS.E.BYPASS.128 [R61], desc[UR18][R16.64], !P0 ;  /* 0x00000000103d7fae */ /* 0x0003e4000c101c52 */
[----:B-1----:R-:W-:Y:S02]  /*1030*/  IADD3 R16, P1, R18, UR4, RZ ;  /* 0x0000000412107c10 */ /* 0x002fe4000ff3e0ff */
[----:B------:R-:W-:Y:S02]  /*1040*/  LEA R61, R8, UR6, 0x1 ;  /* 0x00000006083d7c11 */ /* 0x000fe4000f8e08ff */
[----:B------:R-:W-:Y:S02]  /*1050*/  IADD3.X R17, R21, UR5, RZ, P1, !PT ;  /* 0x0000000515117c10 */ /* 0x000fe40008ffe4ff */
[----:B------:R-:W-:-:S03]  /*1060*/  IADD3 R14, P1, R20, UR4, RZ ;  /* 0x00000004140e7c10 */ /* 0x000fc6000ff3e0ff */
[----:B------:R1:W-:Y:S01]  /*1070*/  LDGSTS.E.BYPASS.128 [R61], desc[UR18][R16.64], !P0 ;  /* 0x00000000103d7fae */ /* 0x0003e2000c101c52 */
[----:B------:R-:W-:Y:S02]  /*1080*/  IADD3.X R15, R23, UR5, RZ, P1, !PT ;  /* 0x00000005170f7c10 */ /* 0x000fe40008ffe4ff */
[----:B-1----:R-:W-:Y:S01]  /*1090*/  LEA R61, R9, UR6, 0x1 ;  /* 0x00000006093d7c11 */ /* 0x002fe2000f8e08ff */
[----:B------:R-:W-:-:S04]  /*10a0*/  ULEA UR6, UR15, UR17, 0xd ;  /* 0x000000110f067291 */ /* 0x000fc8000f8e683f */
[----:B------:R1:W-:Y:S04]  /*10b0*/  LDGSTS.E.BYPASS.128 [R61], desc[UR18][R14.64], !P0 ;  /* 0x000000000e3d7fae */ /* 0x0003e8000c101c52 */
[----:B------:R-:W0:Y:S01]  /*10c0*/  LDGDEPBAR ;  /* 0x00000000000079af */ /* 0x000e220000000000 */
[----:B-1----:R-:W-:Y:S02]  /*10d0*/  IADD3 R14, P1, R22, UR4, RZ ;  /* 0x00000004160e7c10 */ /* 0x002fe4000ff3e0ff */
[----:B------:R-:W-:Y:S02]  /*10e0*/  LEA R61, R10, UR6, 0x1 ;  /* 0x000000060a3d7c11 */ /* 0x000fe4000f8e08ff */
[----:B------:R-:W-:Y:S02]  /*10f0*/  IADD3.X R15, R57, UR5, RZ, P1, !PT ;  /* 0x00000005390f7c10 */ /* 0x000fe40008ffe4ff */
[----:B------:R-:W-:Y:S01]  /*1100*/  IADD3 R16, P1, R56, UR4, RZ ;  /* 0x0000000438107c10 */ /* 0x000fe2000ff3e0ff */
[----:B------:R-:W-:-:S02]  /*1110*/  UIADD3 UR4, UP0, UR4, 0x80, URZ ;  /* 0x0000008004047890 */ /* 0x000fc4000ff1e03f */
[----:B------:R1:W-:Y:S01]  /*1120*/  LDGSTS.E.BYPASS.128 [R61], desc[UR18][R14.64], !P0 ;  /* 0x000000000e3d7fae */ /* 0x0003e2000c101c52 */
[----:B------:R-:W-:Y:S01]  /*1130*/  IADD3.X R17, R58, UR5, RZ, P1, !PT ;  /* 0x000000053a117c10 */ /* 0x000fe20008ffe4ff */
[----:B------:R-:W-:Y:S01]  /*1140*/  UIADD3.X UR5, URZ, UR5, URZ, UP0, !UPT ;  /* 0x000000053f057290 */ /* 0x000fe200087fe43f */
[----:B-1----:R-:W-:Y:S01]  /*1150*/  LEA R15, R3, UR6, 0x1 ;  /* 0x00000006030f7c11 */ /* 0x002fe2000f8e08ff */
[----:B------:R-:W-:-:S04]  /*1160*/  UMOV UR6, UR16 ;  /* 0x0000001000067c82 */ /* 0x000fc80008000000 */
[----:B------:R1:W-:Y:S01]  /*1170*/  LDGSTS.E.BYPASS.128 [R15], desc[UR18][R16.64], !P0 ;  /* 0x00000000100f7fae */ /* 0x0003e2000c101c52 */
[----:B------:R-:W-:-:S03]  /*1180*/  ISETP.GE.U32.AND P0, PT, R60, 0xbc0, PT ;  /* 0x00000bc03c00780c */ /* 0x000fc60003f06070 */
[----:B------:R-:W0:Y:S10]  /*1190*/  LDGDEPBAR ;  /* 0x00000000000079af */ /* 0x000e340000000000 */
[----:B-1----:R-:W-:Y:S05]  /*11a0*/  @!P0 BRA `(.L_x_0) ;  /* 0xfffffff800a08947 */ /* 0x002fea000383ffff */
[----:B------:R-:W1:Y:S01]  /*11b0*/  S2R R16, SR_TID.X ;  /* 0x0000000000107919 */ /* 0x000e620000002100 */
[----:B------:R-:W-:Y:S02]  /*11c0*/  WARPGROUP.DEPBAR.LE gsb0, 0x0 ;  /* 0x00008000000079c5 */ /* 0x000fe40000010000 */
[----:B------:R-:W-:-:S04]  /*11d0*/  DEPBAR.LE SB0, 0x0 ;  /* 0x000080000000791a */ /* 0x000fc80000000000 */
[----:B------:R-:W2:Y:S01]  /*11e0*/  LDC.64 R12, c[0x0][0x210] ;  /* 0x00008400ff0c7b82 */ /* 0x000ea20000000a00 */
[----:B------:R-:W-:Y:S02]  /*11f0*/  CS2R R20, SRZ ;  /* 0x0000000000147805 */ /* 0x000fe4000001ff00 */
[----:B------:R-:W-:Y:S02]  /*1200*/  CS2R R22, SRZ ;  /* 0x0000000000167805 */ /* 0x000fe4000001ff00 */
[----:B------:R-:W-:-:S03]  /*1210*/  CS2R R14, SRZ ;  /* 0x00000000000e7805 */ /* 0x000fc6000001ff00 */
[----:B------:R-:W3:Y:S01]  /*1220*/  LDC.64 R60, c[0x0][0x228] ;  /* 0x00008a00ff3c7b82 */ /* 0x000ee20000000a00 */
[--C-:B-1----:R-:W-:Y:S01]  /*1230*/  SHF.R.U32.HI R17, RZ, 0x5, R16.reuse ;  /* 0x00000005ff117819 */ /* 0x102fe20000011610 */
[----:B------:R-:W-:Y:S01]  /*1240*/  IMAD.SHL.U32 R8, R16, 0x2, RZ ;  /* 0x0000000210087824 */ /* 0x000fe200078e00ff */
[----:B------:R-:W-:Y:S02]  /*1250*/  SHF.R.U32.HI R3, RZ, 0x2, R16 ;  /* 0x00000002ff037819 */ /* 0x000fe40000011610 */
[----:B------:R-:W-:Y:S02]  /*1260*/  LOP3.LUT R17, R17, 0x7, RZ, 0xc0, !PT ;  /* 0x0000000711117812 */ /* 0x000fe400078ec0ff */
[----:B------:R-:W-:Y:S02]  /*1270*/  SGXT.U32 R3, R3, 0x3 ;  /* 0x000000030303781a */ /* 0x000fe40000000000 */
[----:B------:R-:W-:Y:S01]  /*1280*/  LOP3.LUT R8, R8, 0x6, RZ, 0xc0, !PT ;  /* 0x0000000608087812 */ /* 0x000fe200078ec0ff */
[----:B------:R-:W-:-:S05]  /*1290*/  IMAD.SHL.U32 R10, R17, 0x10, RZ ;  /* 0x00000010110a7824 */ /* 0x000fca00078e00ff */
[----:B------:R-:W-:Y:S01]  /*12a0*/  LOP3.LUT R3, R10, R3, RZ, 0xfc, !PT ;  /* 0x000000030a037212 */ /* 0x000fe200078efcff */
[----:B------:R-:W-:-:S04]  /*12b0*/  IMAD.SHL.U32 R10, R16, 0x8, RZ ;  /* 0x00000008100a7824 */ /* 0x000fc800078e00ff */
[----:B------:R-:W-:Y:S01]  /*12c0*/  IMAD R8, R3, 0x48, R8 ;  /* 0x0000004803087824 */ /* 0x000fe200078e0208 */
[----:B------:R-:W-:Y:S02]  /*12d0*/  LOP3.LUT R3, R7, 0x38, R10, 0xf8, !PT ;  /* 0x0000003807037812 */ /* 0x000fe400078ef80a */
[----:B------:R-:W-:Y:S02]  /*12e0*/  CS2R R10, SRZ ;  /* 0x00000000000a7805 */ /* 0x000fe4000001ff00 */
[----:B------:R-:W-:Y:S01]  /*12f0*/  LEA R7, R8, UR14, 0x2 ;  /* 0x0000000e08077c11 */ /* 0x000fe2000f8e10ff */
[----:B------:R-:W-:Y:S01]  /*1300*/  BAR.SYNC.DEFER_BLOCKING 0x0 ;  /* 0x0000000000007b1d */ /* 0x000fe20000010000 */
[C---:B------:R-:W-:Y:S02]  /*1310*/  ISETP.GE.AND P0, PT, R3.reuse, 0x40, PT ;  /* 0x000000400300780c */ /* 0x040fe40003f06270 */
[----:B------:R-:W-:Y:S02]  /*1320*/  CS2R R8, SRZ ;  /* 0x0000000000087805 */ /* 0x000fe4000001ff00 */
[----:B------:R-:W-:Y:S01]  /*1330*/  ISETP.LT.AND P1, PT, R6, 0x1000, !P0 ;  /* 0x000010000600780c */ /* 0x000fe20004721270 */
[----:B------:R-:W-:Y:S04]  /*1340*/  STS.64 [R7], R24 ;  /* 0x0000001807007388 */ /* 0x000fe80000000a00 */
[----:B------:R-:W-:Y:S04]  /*1350*/  STS.64 [R7+0x900], R26 ;  /* 0x0009001a07007388 */ /* 0x000fe80000000a00 */
[----:B------:R-:W-:Y:S04]  /*1360*/  STS.64 [R7+0x20], R28 ;  /* 0x0000201c07007388 */ /* 0x000fe80000000a00 */
[----:B------:R-:W-:Y:S04]  /*1370*/  STS.64 [R7+0x920], R30 ;  /* 0x0009201e07007388 */ /* 0x000fe80000000a00 */
[----:B------:R2:W-:Y:S04]  /*1380*/  STS.64 [R7+0x40], R32 ;  /* 0x0000402007007388 */ /* 0x0005e80000000a00 */
[----:B------:R-:W-:Y:S04]  /*1390*/  STS.64 [R7+0x940], R34 ;  /* 0x0009402207007388 */ /* 0x000fe80000000a00 */
[----:B------:R-:W-:Y:S04]  /*13a0*/  STS.64 [R7+0x60], R36 ;  /* 0x0000602407007388 */ /* 0x000fe80000000a00 */
[----:B------:R-:W-:Y:S01]  /*13b0*/  STS.64 [R7+0x960], R38 ;  /* 0x0009602607007388 */ /* 0x000fe20000000a00 */
[----:B--2---:R-:W-:-:S03]  /*13c0*/  IMAD.WIDE R32, R3, 0x2, R12 ;  /* 0x0000000203207825 */ /* 0x004fc600078e020c */
[----:B------:R-:W-:Y:S04]  /*13d0*/  STS.64 [R7+0x80], R40 ;  /* 0x0000802807007388 */ /* 0x000fe80000000a00 */
[----:B------:R-:W-:Y:S04]  /*13e0*/  STS.64 [R7+0x980], R42 ;  /* 0x0009802a07007388 */ /* 0x000fe80000000a00 */
[----:B------:R-:W-:Y:S04]  /*13f0*/  STS.64 [R7+0xa0], R44 ;  /* 0x0000a02c07007388 */ /* 0x000fe80000000a00 */
[----:B------:R-:W-:Y:S04]  /*1400*/  STS.64 [R7+0x9a0], R46 ;  /* 0x0009a02e07007388 */ /* 0x000fe80000000a00 */
[----:B------:R-:W-:Y:S04]  /*1410*/  STS.64 [R7+0xc0], R48 ;  /* 0x0000c03007007388 */ /* 0x000fe80000000a00 */
[----:B------:R-:W-:Y:S04]  /*1420*/  STS.64 [R7+0x9c0], R50 ;  /* 0x0009c03207007388 */ /* 0x000fe80000000a00 */
[----:B------:R-:W-:Y:S04]  /*1430*/  STS.64 [R7+0xe0], R52 ;  /* 0x0000e03407007388 */ /* 0x000fe80000000a00 */
[----:B------:R1:W-:Y:S01]  /*1440*/  STS.64 [R7+0x9e0], R54 ;  /* 0x0009e03607007388 */ /* 0x0003e20000000a00 */
[----:B------:R-:W-:Y:S01]  /*1450*/  BAR.SYNC.DEFER_BLOCKING 0x0 ;  /* 0x0000000000007b1d */ /* 0x000fe20000010000 */
[----:B------:R-:W-:-:S02]  /*1460*/  ISETP.LT.AND P2, PT, R4, 0x1000, !P0 ;  /* 0x000010000400780c */ /* 0x000fc40004741270 */
[----:B------:R-:W-:Y:S02]  /*1470*/  ISETP.LT.AND P3, PT, R0, 0x1000, !P0 ;  /* 0x000010000000780c */ /* 0x000fe40004761270 */
[----:B------:R-:W-:Y:S02]  /*1480*/  CS2R R24, SRZ ;  /* 0x0000000000187805 */ /* 0x000fe4000001ff00 */
[----:B------:R-:W-:Y:S01]  /*1490*/  CS2R R26, SRZ ;  /* 0x00000000001a7805 */ /* 0x000fe2000001ff00 */
[----:B------:R-:W2:Y:S06]  /*14a0*/  @P1 LDG.E.EL.128 R8, desc[UR18][R32.64] ;  /* 0x0000001220081981 */ /* 0x000eac000c2e1d00 */
[----:B------:R-:W4:Y:S04]  /*14b0*/  @P2 LDG.E.EL.128 R24, desc[UR18][R32.64] ;  /* 0x0000001220182981 */ /* 0x000f28000c2e1d00 */
[----:B------:R-:W5:Y:S01]  /*14c0*/  @P3 LDG.E.EL.128 R20, desc[UR18][R32.64] ;  /* 0x0000001220143981 */ /* 0x000f62000c2e1d00 */
[----:B------:R-:W-:-:S02]  /*14d0*/  ISETP.LT.AND P0, PT, R2, 0x1000, !P0 ;  /* 0x000010000200780c */ /* 0x000fc40004701270 */
[----:B------:R-:W-:-:S11]  /*14e0*/  CS2R R12, SRZ ;  /* 0x00000000000c7805 */ /* 0x000fd6000001ff00 */
[----:B------:R3:W5:Y:S01]  /*14f0*/  @P0 LDG.E.EL.128 R12, desc[UR18][R32.64] ;  /* 0x00000012200c0981 */ /* 0x000762000c2e1d00 */
[----:B-1----:R-:W-:Y:S01]  /*1500*/  SHF.R.U32.HI R7, RZ, 0x3, R16 ;  /* 0x00000003ff077819 */ /* 0x002fe20000011610 */
[----:B------:R-:W-:Y:S02]  /*1510*/  IMAD.SHL.U32 R16, R17, 0x4, RZ ;  /* 0x0000000411107824 */ /* 0x000fe400078e00ff */
[--C-:B------:R-:W-:Y:S01]  /*1520*/  IMAD R6, R6, 0x40, R3.reuse ;  /* 0x0000004006067824 */ /* 0x100fe200078e0203 */
[----:B------:R-:W-:Y:S01]  /*1530*/  SGXT.U32 R7, R7, 0x2 ;  /* 0x000000020707781a */ /* 0x000fe20000000000 */
[--C-:B------:R-:W-:Y:S02]  /*1540*/  IMAD R4, R4, 0x40, R3.reuse ;  /* 0x0000004004047824 */ /* 0x100fe400078e0203 */
[--C-:B------:R-:W-:Y:S01]  /*1550*/  IMAD R0, R0, 0x40, R3.reuse ;  /* 0x0000004000007824 */ /* 0x100fe200078e0203 */
[----:B------:R-:W-:Y:S01]  /*1560*/  LOP3.LUT R16, R16, R7, RZ, 0xfc, !PT ;  /* 0x0000000710107212 */ /* 0x000fe200078efcff */
[----:B------:R-:W-:-:S04]  /*1570*/  IMAD R2, R2, 0x40, R3 ;  /* 0x0000004002027824 */ /* 0x000fc800078e0203 */
[----:B------:R-:W-:-:S05]  /*1580*/  IMAD R5, R16, 0x48, R5 ;  /* 0x0000004810057824 */ /* 0x000fca00078e0205 */
[----:B------:R-:W-:-:S05]  /*1590*/  LEA R5, R5, UR14, 0x2 ;  /* 0x0000000e05057c11 */ /* 0x000fca000f8e10ff */
[----:B------:R-:W-:Y:S04]  /*15a0*/  LDS.128 R28, [R5+0x10] ;  /* 0x00001000051c7984 */ /* 0x000fe80000000c00 */
[----:B------:R-:W1:Y:S04]  /*15b0*/  LDS.128 R16, [R5] ;  /* 0x0000000005107984 */ /* 0x000e680000000c00 */
[----:B------:R-:W1:Y:S04]  /*15c0*/  LDS.128 R36, [R5+0x2400] ;  /* 0x0024000005247984 */ /* 0x000e680000000c00 */
[----:B---3--:R-:W3:Y:S01]  /*15d0*/  LDS.128 R32, [R5+0x2410] ;  /* 0x0024100005207984 */ /* 0x008ee20000000c00 */
[C---:B--2---:R-:W-:Y:S01]  /*15e0*/  PRMT R3, R8.reuse, 0x7632, R3 ;  /* 0x0000763208037816 */ /* 0x044fe20000000003 */
[----:B------:R-:W-:Y:S01]  /*15f0*/  IMAD.U32 R41, R8, 0x10000, RZ ;  /* 0x0001000008297824 */ /* 0x000fe200078e00ff */
[C---:B------:R-:W-:Y:S01]  /*1600*/  PRMT R8, R10.reuse, 0x7632, R8 ;  /* 0x000076320a087816 */ /* 0x040fe20000000008 */
[C---:B------:R-:W-:Y:S01]  /*1610*/  IMAD.U32 R43, R9.reuse, 0x10000, RZ ;  /* 0x00010000092b7824 */ /* 0x040fe200078e00ff */
[----:B------:R-:W-:Y:S01]  /*1620*/  PRMT R7, R9, 0x7632, R7 ;  /* 0x0000763209077816 */ /* 0x000fe20000000007 */
[----:B------:R-:W-:Y:S01]  /*1630*/  IMAD.U32 R45, R10, 0x10000, RZ ;  /* 0x000100000a2d7824 */ /* 0x000fe200078e00ff */
[----:B------:R-:W-:Y:S01]  /*1640*/  PRMT R9, R11, 0x7632, R9 ;  /* 0x000076320b097816 */ /* 0x000fe20000000009 */
[----:B------:R-:W-:-:S02]  /*1650*/  IMAD.U32 R8, R8, 0x10000, RZ ;  /* 0x0001000008087824 */ /* 0x000fc400078e00ff */
[----:B-1----:R-:W-:Y:S01]  /*1660*/  FADD R16, R16, R41 ;  /* 0x0000002910107221 */ /* 0x002fe20000000000 */
[----:B------:R-:W-:Y:S02]  /*1670*/  IMAD.U32 R10, R3, 0x10000, RZ ;  /* 0x00010000030a7824 */ /* 0x000fe400078e00ff */
[----:B------:R-:W-:Y:S01]  /*1680*/  FADD R18, R18, R43 ;  /* 0x0000002b12127221 */ /* 0x000fe20000000000 */
[--C-:B------:R-:W-:Y:S01]  /*1690*/  FADD R29, R29, R8.reuse ;  /* 0x000000081d1d7221 */ /* 0x100fe20000000000 */
[----:B------:R-:W-:Y:S01]  /*16a0*/  IMAD.U32 R11, R11, 0x10000, RZ ;  /* 0x000100000b0b7824 */ /* 0x000fe200078e00ff */
[----:B----4-:R-:W-:Y:S01]  /*16b0*/  PRMT R8, R24, 0x7632, R8 ;  /* 0x0000763218087816 */ /* 0x010fe20000000008 */
[----:B------:R-:W-:Y:S02]  /*16c0*/  IMAD.U32 R40, R7, 0x10000, RZ ;  /* 0x0001000007287824 */ /* 0x000fe400078e00ff */
[----:B------:R-:W-:Y:S01]  /*16d0*/  FADD R17, R17, R10 ;  /* 0x0000000a11117221 */ /* 0x000fe20000000000 */
[----:B------:R-:W-:-:S02]  /*16e0*/  IMAD.U32 R10, R9, 0x10000, RZ ;  /* 0x00010000090a7824 */ /* 0x000fc400078e00ff */
[----:B------:R-:W-:Y:S01]  /*16f0*/  FADD R28, R28, R45 ;  /* 0x0000002d1c1c7221 */ /* 0x000fe20000000000 */
[--C-:B------:R-:W-:Y:S01]  /*1700*/  FADD R19, R19, R40.reuse ;  /* 0x0000002813137221 */ /* 0x100fe20000000000 */
[----:B------:R-:W-:Y:S01]  /*1710*/  FADD R30, R30, R11 ;  /* 0x0000000b1e1e7221 */ /* 0x000fe20000000000 */
[----:B------:R-:W-:Y:S01]  /*1720*/  IMAD.U32 R11, R24, 0x10000, RZ ;  /* 0x00010000180b7824 */ /* 0x000fe200078e00ff */
[----:B------:R-:W-:Y:S01]  /*1730*/  PRMT R9, R25, 0x7632, R9 ;  /* 0x0000763219097816 */ /* 0x000fe20000000009 */
[C---:B-----5:R-:W-:Y:S01]  /*1740*/  IMAD.U32 R7, R20.reuse, 0x10000, RZ ;  /* 0x0001000014077824 */ /* 0x060fe200078e00ff */
[----:B------:R-:W-:Y:S01]  /*1750*/  PRMT R3, R20, 0x7632, R3 ;  /* 0x0000763214037816 */ /* 0x000fe20000000003 */
[C---:B------:R-:W-:Y:S01]  /*1760*/  IMAD.U32 R43, R21.reuse, 0x10000, RZ ;  /* 0x00010000152b7824 */ /* 0x040fe200078e00ff */
[----:B------:R-:W-:Y:S01]  /*1770*/  PRMT R40, R21, 0x7632, R40 ;  /* 0x0000763215287816 */ /* 0x000fe20000000028 */
[C---:B------:R-:W-:Y:S01]  /*1780*/  IMAD.U32 R45, R22.reuse, 0x10000, RZ ;  /* 0x00010000162d7824 */ /* 0x040fe200078e00ff */
[----:B------:R-:W-:Y:S01]  /*1790*/  PRMT R41, R22, 0x7632, R41 ;  /* 0x0000763216297816 */ /* 0x000fe20000000029 */
[C---:B------:R-:W-:Y:S01]  /*17a0*/  IMAD.U32 R47, R23.reuse, 0x10000, RZ ;  /* 0x00010000172f7824 */ /* 0x040fe200078e00ff */
[----:B------:R-:W-:Y:S01]  /*17b0*/  PRMT R42, R23, 0x7632, R42 ;  /* 0x00007632172a7816 */ /* 0x000fe2000000002a */
[----:B------:R-:W-:Y:S01]  /*17c0*/  IMAD.U32 R8, R8, 0x10000, RZ ;  /* 0x0001000008087824 */ /* 0x000fe200078e00ff */
[----:B------:R-:W1:Y:S01]  /*17d0*/  LDS.128 R20, [R5+0x4800] ;  /* 0x0048000005147984 */ /* 0x000e620000000c00 */
[----:B------:R-:W-:Y:S01]  /*17e0*/  IMAD.U32 R51, R25, 0x10000, RZ ;  /* 0x0001000019337824 */ /* 0x000fe200078e00ff */
[C---:B------:R-:W-:Y:S01]  /*17f0*/  PRMT R24, R26.reuse, 0x7632, R24 ;  /* 0x000076321a187816 */ /* 0x040fe20000000018 */
[----:B------:R-:W-:Y:S01]  /*1800*/  IMAD.U32 R49, R26, 0x10000, RZ ;  /* 0x000100001a317824 */ /* 0x000fe200078e00ff */
[----:B------:R-:W-:Y:S01]  /*1810*/  PRMT R25, R27, 0x7632, R25 ;  /* 0x000076321b197816 */ /* 0x000fe20000000019 */
[----:B------:R-:W-:Y:S01]  /*1820*/  FADD R31, R31, R10 ;  /* 0x0000000a1f1f7221 */ /* 0x000fe20000000000 */
[----:B------:R-:W-:-:S02]  /*1830*/  IMAD.U32 R26, R9, 0x10000, RZ ;  /* 0x00010000091a7824 */ /* 0x000fc400078e00ff */
[----:B------:R-:W-:Y:S01]  /*1840*/  FADD R36, R36, R11 ;  /* 0x0000000b24247221 */ /* 0x000fe20000000000 */
[----:B------:R-:W-:Y:S01]  /*1850*/  FADD R37, R37, R8 ;  /* 0x0000000825257221 */ /* 0x000fe20000000000 */
[----:B------:R-:W-:Y:S01]  /*1860*/  IMAD.U32 R27, R27, 0x10000, RZ ;  /* 0x000100001b1b7824 */ /* 0x000fe200078e00ff */
[----:B------:R-:W2:Y:S01]  /*1870*/  LDS.128 R8, [R5+0x4810] ;  /* 0x0048100005087984 */ /* 0x000ea20000000c00 */
[----:B------:R-:W-:Y:S02]  /*1880*/  IMAD.U32 R48, R24, 0x10000, RZ ;  /* 0x0001000018307824 */ /* 0x000fe400078e00ff */
[----:B------:R-:W-:Y:S01]  /*1890*/  FADD R39, R39, R26 ;  /* 0x0000001a27277221 */ /* 0x000fe20000000000 */
[----:B------:R-:W-:Y:S02]  /*18a0*/  IMAD.U32 R50, R25, 0x10000, RZ ;  /* 0x0001000019327824 */ /* 0x000fe400078e00ff */
[----:B---3--:R-:W-:Y:S01]  /*18b0*/  FADD R44, R34, R27 ;  /* 0x0000001b222c7221 */ /* 0x008fe20000000000 */
[----:B------:R-:W-:Y:S01]  /*18c0*/  FADD R38, R38, R51 ;  /* 0x0000003326267221 */ /* 0x000fe20000000000 */
[----:B------:R-:W-:Y:S01]  /*18d0*/  FADD R46, R32, R49 ;  /* 0x00000031202e7221 */ /* 0x000fe20000000000 */
[----:B------:R-:W3:Y:S01]  /*18e0*/  LDS.128 R24, [R5+0x6c00] ;  /* 0x006c000005187984 */ /* 0x000ee20000000c00 */
[----:B------:R-:W-:Y:S01]  /*18f0*/  FADD R51, R33, R48 ;  /* 0x0000003021337221 */ /* 0x000fe20000000000 */
[----:B------:R-:W-:Y:S01]  /*1900*/  FADD R49, R35, R50 ;  /* 0x0000003223317221 */ /* 0x000fe20000000000 */
[----:B------:R-:W-:Y:S01]  /*1910*/  F2FP.BF16.F32.PACK_AB R16, R17, R16 ;  /* 0x000000101110723e */ /* 0x000fe200000010ff */
[----:B------:R4:W5:Y:S01]  /*1920*/  LDS.128 R32, [R5+0x6c10] ;  /* 0x006c100005207984 */ /* 0x0009620000000c00 */
[----:B------:R-:W-:Y:S01]  /*1930*/  F2FP.BF16.F32.PACK_AB R17, R19, R18 ;  /* 0x000000121311723e */ /* 0x000fe200000010ff */
[----:B------:R-:W-:Y:S01]  /*1940*/  IMAD.U32 R40, R40, 0x10000, RZ ;  /* 0x0001000028287824 */ /* 0x000fe200078e00ff */
[----:B------:R-:W-:Y:S01]  /*1950*/  F2FP.BF16.F32.PACK_AB R19, R31, R30 ;  /* 0x0000001e1f13723e */ /* 0x000fe200000010ff */
[----:B------:R-:W-:Y:S01]  /*1960*/  IMAD.WIDE R30, R0, 0x2, R60 ;  /* 0x00000002001e7825 */ /* 0x000fe200078e023c */
[----:B------:R-:W-:-:S02]  /*1970*/  F2FP.BF16.F32.PACK_AB R18, R29, R28 ;  /* 0x0000001c1d12723e */ /* 0x000fc400000010ff */
[----:B------:R-:W-:Y:S01]  /*1980*/  PRMT R48, R12, 0x7632, R48 ;  /* 0x000076320c307816 */ /* 0x000fe20000000030 */
[----:B------:R-:W-:Y:S01]  /*1990*/  IMAD.U32 R0, R3, 0x10000, RZ ;  /* 0x0001000003007824 */ /* 0x000fe200078e00ff */
[----:B------:R-:W-:Y:S01]  /*19a0*/  PRMT R50, R13, 0x7632, R50 ;  /* 0x000076320d327816 */ /* 0x000fe20000000032 */
[----:B------:R-:W-:Y:S01]  /*19b0*/  IMAD.WIDE R28, R6, 0x2, R60 ;  /* 0x00000002061c7825 */ /* 0x000fe200078e023c */
[----:B------:R-:W-:Y:S02]  /*19c0*/  PRMT R52, R14, 0x7632, R52 ;  /* 0x000076320e347816 */ /* 0x000fe40000000034 */
[----:B------:R-:W-:Y:S01]  /*19d0*/  PRMT R54, R15, 0x7632, R54 ;  /* 0x000076320f367816 */ /* 0x000fe20000000036 */
[--C-:B----4-:R-:W-:Y:S01]  /*19e0*/  IMAD.WIDE R4, R4, 0x2, R60.reuse ;  /* 0x0000000204047825 */ /* 0x110fe200078e023c */
[----:B------:R-:W-:Y:S03]  /*19f0*/  @P1 STG.E.128 desc[UR18][R28.64], R16 ;  /* 0x000000101c001986 */ /* 0x000fe6000c101d12 */
[----:B------:R-:W-:-:S04]  /*1a00*/  IMAD.WIDE R60, R2, 0x2, R60 ;  /* 0x00000002023c7825 */ /* 0x000fc800078e023c */
[----:B-1----:R-:W-:Y:S01]  /*1a10*/  FADD R2, R21, R0 ;  /* 0x0000000015027221 */ /* 0x002fe20000000000 */
[----:B------:R-:W-:Y:S01]  /*1a20*/  FADD R7, R20, R7 ;  /* 0x0000000714077221 */ /* 0x000fe20000000000 */
[----:B------:R-:W-:Y:S01]  /*1a30*/  FADD R22, R22, R43 ;  /* 0x0000002b16167221 */ /* 0x000fe20000000000 */
[----:B------:R-:W-:Y:S02]  /*1a40*/  IMAD.U32 R0, R41, 0x10000, RZ ;  /* 0x0001000029007824 */ /* 0x000fe400078e00ff */
[----:B------:R-:W-:Y:S01]  /*1a50*/  FADD R23, R23, R40 ;  /* 0x0000002817177221 */ /* 0x000fe20000000000 */
[----:B------:R-:W-:Y:S02]  /*1a60*/  IMAD.U32 R42, R42, 0x10000, RZ ;  /* 0x000100002a2a7824 */ /* 0x000fe400078e00ff */
[----:B------:R-:W-:Y:S01]  /*1a70*/  IMAD.U32 R53, R12, 0x10000, RZ ;  /* 0x000100000c357824 */ /* 0x000fe200078e00ff */
[----:B------:R-:W-:Y:S01]  /*1a80*/  F2FP.BF16.F32.PACK_AB R12, R37, R36 ;  /* 0x00000024250c723e */ /* 0x000fe200000010ff */
[----:B------:R-:W-:Y:S01]  /*1a90*/  IMAD.U32 R55, R13, 0x10000, RZ ;  /* 0x000100000d377824 */ /* 0x000fe200078e00ff */
[----:B------:R-:W-:Y:S01]  /*1aa0*/  F2FP.BF16.F32.PACK_AB R13, R39, R38 ;  /* 0x00000026270d723e */ /* 0x000fe200000010ff */
[----:B------:R-:W-:Y:S01]  /*1ab0*/  IMAD.U32 R57, R14, 0x10000, RZ ;  /* 0x000100000e397824 */ /* 0x000fe200078e00ff */
[----:B------:R-:W-:Y:S01]  /*1ac0*/  F2FP.BF16.F32.PACK_AB R14, R51, R46 ;  /* 0x0000002e330e723e */ /* 0x000fe200000010ff */
[----:B------:R-:W-:Y:S01]  /*1ad0*/  IMAD.U32 R59, R15, 0x10000, RZ ;  /* 0x000100000f3b7824 */ /* 0x000fe200078e00ff */
[----:B------:R-:W-:Y:S01]  /*1ae0*/  F2FP.BF16.F32.PACK_AB R15, R49, R44 ;  /* 0x0000002c310f723e */ /* 0x000fe200000010ff */
[----:B--2---:R-:W-:Y:S01]  /*1af0*/  FADD R6, R8, R45 ;  /* 0x0000002d08067221 */ /* 0x004fe20000000000 */
[----:B------:R-:W-:Y:S01]  /*1b00*/  FADD R10, R10, R47 ;  /* 0x0000002f0a0a7221 */ /* 0x000fe20000000000 */
[----:B------:R-:W-:Y:S01]  /*1b10*/  FADD R9, R9, R0 ;  /* 0x0000000009097221 */ /* 0x000fe20000000000 */
[----:B------:R-:W-:Y:S01]  /*1b20*/  FADD R11, R11, R42 ;  /* 0x0000002a0b0b7221 */ /* 0x000fe20000000000 */
[----:B------:R-:W-:Y:S01]  /*1b30*/  IMAD.U32 R48, R48, 0x10000, RZ ;  /* 0x0001000030307824 */ /* 0x000fe200078e00ff */
[----:B------:R1:W-:Y:S01]  /*1b40*/  @P2 STG.E.128 desc[UR18][R4.64], R12 ;  /* 0x0000000c04002986 */ /* 0x0003e2000c101d12 */
[----:B------:R-:W-:Y:S01]  /*1b50*/  IMAD.U32 R50, R50, 0x10000, RZ ;  /* 0x0001000032327824 */ /* 0x000fe200078e00ff */
[----:B------:R-:W-:Y:S01]  /*1b60*/  F2FP.BF16.F32.PACK_AB R6, R9, R6 ;  /* 0x000000060906723e */ /* 0x000fe200000010ff */
[----:B------:R-:W-:-:S02]  /*1b70*/  IMAD.U32 R52, R52, 0x10000, RZ ;  /* 0x0001000034347824 */ /* 0x000fc400078e00ff */
[----:B---3--:R-:W-:Y:S01]  /*1b80*/  FADD R24, R24, R53 ;  /* 0x0000003518187221 */ /* 0x008fe20000000000 */
[----:B------:R-:W-:Y:S02]  /*1b90*/  IMAD.U32 R54, R54, 0x10000, RZ ;  /* 0x0001000036367824 */ /* 0x000fe400078e00ff */
[----:B------:R-:W-:Y:S01]  /*1ba0*/  FADD R25, R25, R48 ;  /* 0x0000003019197221 */ /* 0x000fe20000000000 */
[----:B------:R-:W-:Y:S01]  /*1bb0*/  FADD R26, R26, R55 ;  /* 0x000000371a1a7221 */ /* 0x000fe20000000000 */
[----:B------:R-:W-:Y:S01]  /*1bc0*/  FADD R27, R27, R50 ;  /* 0x000000321b1b7221 */ /* 0x000fe20000000000 */
[----:B-----5:R-:W-:Y:S01]  /*1bd0*/  FADD R32, R32, R57 ;  /* 0x0000003920207221 */ /* 0x020fe20000000000 */
[----:B------:R-:W-:Y:S01]  /*1be0*/  FADD R34, R34, R59 ;  /* 0x0000003b22227221 */ /* 0x000fe20000000000 */
[----:B------:R-:W-:Y:S01]  /*1bf0*/  FADD R33, R33, R52 ;  /* 0x0000003421217221 */ /* 0x000fe20000000000 */
[----:B------:R-:W-:Y:S01]  /*1c00*/  FADD R35, R35, R54 ;  /* 0x0000003623237221 */ /* 0x000fe20000000000 */
[----:B------:R-:W-:-:S02]  /*1c10*/  F2FP.BF16.F32.PACK_AB R24, R25, R24 ;  /* 0x000000181918723e */ /* 0x000fc400000010ff */
[----:B------:R-:W-:Y:S02]  /*1c20*/  F2FP.BF16.F32.PACK_AB R25, R27, R26 ;  /* 0x0000001a1b19723e */ /* 0x000fe400000010ff */
[----:B------:R-:W-:Y:S02]  /*1c30*/  F2FP.BF16.F32.PACK_AB R26, R33, R32 ;  /* 0x00000020211a723e */ /* 0x000fe400000010ff */
[----:B-1----:R-:W-:Y:S02]  /*1c40*/  F2FP.BF16.F32.PACK_AB R4, R2, R7 ;  /* 0x000000070204723e */ /* 0x002fe400000010ff */
[----:B------:R-:W-:Y:S02]  /*1c50*/  F2FP.BF16.F32.PACK_AB R5, R23, R22 ;  /* 0x000000161705723e */ /* 0x000fe400000010ff */
[----:B------:R-:W-:Y:S02]  /*1c60*/  F2FP.BF16.F32.PACK_AB R7, R11, R10 ;  /* 0x0000000a0b07723e */ /* 0x000fe400000010ff */
[----:B------:R-:W-:-:S03]  /*1c70*/  F2FP.BF16.F32.PACK_AB R27, R35, R34 ;  /* 0x00000022231b723e */ /* 0x000fc600000010ff */
[----:B------:R1:W-:Y:S01]  /*1c80*/  @P3 STG.E.128 desc[UR18][R30.64], R4 ;  /* 0x000000041e003986 */ /* 0x0003e2000c101d12 */
[----:B------:R-:W-:Y:S05]  /*1c90*/  @!P0 EXIT ;  /* 0x000000000000894d */ /* 0x000fea0003800000 */
[----:B------:R-:W-:Y:S01]  /*1ca0*/  STG.E.128 desc[UR18][R60.64], R24 ;  /* 0x000000183c007986 */ /* 0x000fe2000c101d12 */
[----:B------:R-:W-:Y:S05]  /*1cb0*/  EXIT ;  /* 0x000000000000794d */ /* 0x000fea0003800000 */
.L_x_1:
[----:B------:R-:W-:-:S00]  /*1cc0*/  BRA `(.L_x_1) ;  /* 0xfffffffc00fc7947 */ /* 0x000fc0000383ffff */
[----:B------:R-:W-:-:S00]  /*1cd0*/  NOP ;  /* 0x0000000000007918 */ /* 0x000fc00000000000 */
        /* <DEDUP_REMOVED lines=10> */
.L_x_2:


//--------------------- .nv.shared.triton_mm      --------------------------
	.section	.nv.shared.triton_mm,"aw",@nobits
	.sectionflags	@""
	.align	16
	.zero		1024


//--------------------- .nv.constant0.triton_mm   --------------------------
	.section	.nv.constant0.triton_mm,"a",@progbits
	.sectionflags	@""
	.align	4
.nv.constant0.triton_mm:
	.zero		560
